	.headerflags	@"EF_CUDA_TEXMODE_UNIFIED EF_CUDA_64BIT_ADDRESS EF_CUDA_ACCELERATORS EF_CUDA_SM90 EF_CUDA_VIRTUAL_SM(EF_CUDA_SM90)"
	.elftype	@"ET_EXEC"


//--------------------- .nv.info                  --------------------------
	.section	.nv.info,"",@"SHT_CUDA_INFO"
	.align	4


	//----- nvinfo : EIATTR_REGCOUNT
	.align		4
        /*0000*/ 	.byte	0x04, 0x2f
        /*0002*/ 	.short	(.L_1 - .L_0)
	.align		4
.L_0:
        /*0004*/ 	.word	index@(triton_poi_fused_convolution_51)
        /*0008*/ 	.word	0x0000000c


	//----- nvinfo : EIATTR_MIN_STACK_SIZE
	.align		4
.L_1:
        /*000c*/ 	.byte	0x04, 0x12
        /*000e*/ 	.short	(.L_3 - .L_2)
	.align		4
.L_2:
        /*0010*/ 	.word	index@(triton_poi_fused_convolution_51)
        /*0014*/ 	.word	0x00000000


	//----- nvinfo : EIATTR_FRAME_SIZE
	.align		4
.L_3:
        /*0018*/ 	.byte	0x04, 0x11
        /*001a*/ 	.short	(.L_5 - .L_4)
	.align		4
.L_4:
        /*001c*/ 	.word	index@(triton_poi_fused_convolution_51)
        /*0020*/ 	.word	0x00000000


	//----- nvinfo : EIATTR_MIN_STACK_SIZE
	.align		4
.L_5:
        /*0024*/ 	.byte	0x04, 0x12
        /*0026*/ 	.short	(.L_7 - .L_6)
	.align		4
.L_6:
        /*0028*/ 	.word	index@(triton_poi_fused_convolution_51)
        /*002c*/ 	.word	0x00000000
.L_7:


//--------------------- .nv.info.triton_poi_fused_convolution_51 --------------------------
	.section	.nv.info.triton_poi_fused_convolution_51,"",@"SHT_CUDA_INFO"
	.sectionflags	@""
	.align	4


	//----- nvinfo : EIATTR_CUDA_API_VERSION
	.align		4
        /*0000*/ 	.byte	0x04, 0x37
        /*0002*/ 	.short	(.L_9 - .L_8)
.L_8:
        /*0004*/ 	.word	0x0000007c


	//----- nvinfo : EIATTR_KPARAM_INFO
	.align		4
.L_9:
        /*0008*/ 	.byte	0x04, 0x17
        /*000a*/ 	.short	(.L_11 - .L_10)
.L_10:
        /*000c*/ 	.word	0x00000000
        /*0010*/ 	.short	0x0002
        /*0012*/ 	.short	0x0010
        /*0014*/ 	.byte	0x00, 0xf0, 0x11, 0x00


	//----- nvinfo : EIATTR_KPARAM_INFO
	.align		4
.L_11:
        /*0018*/ 	.byte	0x04, 0x17
        /*001a*/ 	.short	(.L_13 - .L_12)
.L_12:
        /*001c*/ 	.word	0x00000000
        /*0020*/ 	.short	0x0001
        /*0022*/ 	.short	0x0008
        /*0024*/ 	.byte	0x00, 0xf4, 0x21, 0x00


	//----- nvinfo : EIATTR_KPARAM_INFO
	.align		4
.L_13:
        /*0028*/ 	.byte	0x04, 0x17
        /*002a*/ 	.short	(.L_15 - .L_14)
.L_14:
        /*002c*/ 	.word	0x00000000
        /*0030*/ 	.short	0x0000
        /*0032*/ 	.short	0x0000
        /*0034*/ 	.byte	0x00, 0xf4, 0x21, 0x00


	//----- nvinfo : EIATTR_SPARSE_MMA_MASK
	.align		4
.L_15:
        /*0038*/ 	.byte	0x03, 0x50
        /*003a*/ 	.short	0x0000


	//----- nvinfo : EIATTR_MAXREG_COUNT
	.align		4
        /*003c*/ 	.byte	0x03, 0x1b
        /*003e*/ 	.short	0x00ff


	//----- nvinfo : EIATTR_EXIT_INSTR_OFFSETS
	.align		4
        /*0040*/ 	.byte	0x04, 0x1c
        /*0042*/ 	.short	(.L_17 - .L_16)


	//   ....[0]....
.L_16:
        /*0044*/ 	.word	0x00000170


	//   ....[1]....
        /*0048*/ 	.word	0x00000190


	//----- nvinfo : EIATTR_REQNTID
	.align		4
.L_17:
        /*004c*/ 	.byte	0x04, 0x10
        /*004e*/ 	.short	(.L_19 - .L_18)
.L_18:
        /*0050*/ 	.word	0x00000080
        /*0054*/ 	.word	0x00000001
        /*0058*/ 	.word	0x00000001


	//----- nvinfo : EIATTR_CBANK_PARAM_SIZE
	.align		4
.L_19:
        /*005c*/ 	.byte	0x03, 0x19
        /*005e*/ 	.short	0x0014


	//----- nvinfo : EIATTR_PARAM_CBANK
	.align		4
        /*0060*/ 	.byte	0x04, 0x0a
        /*0062*/ 	.short	(.L_21 - .L_20)
	.align		4
.L_20:
        /*0064*/ 	.word	index@(.nv.constant0.triton_poi_fused_convolution_51)
        /*0068*/ 	.short	0x0210
        /*006a*/ 	.short	0x0014


	//----- nvinfo : EIATTR_SW_WAR
	.align		4
.L_21:
        /*006c*/ 	.byte	0x04, 0x36
        /*006e*/ 	.short	(.L_23 - .L_22)
.L_22:
        /*0070*/ 	.word	0x00000008
.L_23:


//--------------------- .nv.callgraph             --------------------------
	.section	.nv.callgraph,"",@"SHT_CUDA_CALLGRAPH"
	.align	4
	.sectionentsize	8
	.align		4
        /*0000*/ 	.word	0x00000000
	.align		4
        /*0004*/ 	.word	0xffffffff
	.align		4
        /*0008*/ 	.word	0x00000000
	.align		4
        /*000c*/ 	.word	0xfffffffe
	.align		4
        /*0010*/ 	.word	0x00000000
	.align		4
        /*0014*/ 	.word	0xfffffffd
	.align		4
        /*0018*/ 	.word	0x00000000
	.align		4
        /*001c*/ 	.word	0xfffffffc


//--------------------- .text.triton_poi_fused_convolution_51 --------------------------
	.section	.text.triton_poi_fused_convolution_51,"ax",@progbits
	.align	128
        .global         triton_poi_fused_convolution_51
        .type           triton_poi_fused_convolution_51,@function
        .size           triton_poi_fused_convolution_51,(.L_x_1 - triton_poi_fused_convolution_51)
        .other          triton_poi_fused_convolution_51,@"STO_CUDA_ENTRY STV_DEFAULT"
triton_poi_fused_convolution_51:
.text.triton_poi_fused_convolution_51:
[----:B------:R-:W0:Y:S02]  /*0000*/  LDC R1, c[0x0][0x28] ;  /* 0x00000a00ff017b82 */ /* 0x000e240000000800 */
[----:B------:R-:W1:Y:S01]  /*0010*/  S2R R0, SR_TID.X ;  /* 0x0000000000007919 */ /* 0x000e620000002100 */
[----:B------:R-:W2:Y:S01]  /*0020*/  LDC.64 R2, c[0x0][0x210] ;  /* 0x00008400ff027b82 */ /* 0x000ea20000000a00 */
[----:B------:R-:W-:Y:S01]  /*0030*/  ULDC.64 UR4, c[0x0][0x208] ;  /* 0x0000820000047ab9 */ /* 0x000fe20000000a00 */
[----:B------:R-:W3:Y:S01]  /*0040*/  S2R R7, SR_CTAID.X ;  /* 0x0000000000077919 */ /* 0x000ee20000002500 */
[----:B-1----:R-:W-:Y:S02]  /*0050*/  LOP3.LUT R0, R0, 0x7f, RZ, 0xc0, !PT ;  /* 0x0000007f00007812 */ /* 0x002fe400078ec0ff */
[----:B---3--:R-:W-:-:S03]  /*0060*/  SHF.R.S32.HI R4, RZ, 0x18, R7 ;  /* 0x00000018ff047819 */ /* 0x008fc60000011407 */
[----:B------:R-:W-:Y:S01]  /*0070*/  IMAD R7, R7, 0x80, R0 ;  /* 0x0000008007077824 */ /* 0x000fe200078e0200 */
[----:B------:R-:W-:-:S03]  /*0080*/  SGXT R0, R4, 0x1 ;  /* 0x000000010400781a */ /* 0x000fc60000000200 */
[C---:B--2---:R-:W-:Y:S01]  /*0090*/  IMAD.WIDE R2, R7.reuse, 0x4, R2 ;  /* 0x0000000407027825 */ /* 0x044fe200078e0202 */
[----:B------:R-:W1:Y:S01]  /*00a0*/  LDC.64 R4, c[0x0][0x218] ;  /* 0x00008600ff047b82 */ /* 0x000e620000000a00 */
[----:B------:R-:W-:Y:S02]  /*00b0*/  ISETP.GE.AND P0, PT, R7, 0x400, PT ;  /* 0x000004000700780c */ /* 0x000fe40003f06270 */
[----:B------:R-:W-:Y:S01]  /*00c0*/  LEA.HI R0, R0, R7, RZ, 0x4 ;  /* 0x0000000700007211 */ /* 0x000fe200078f20ff */
[----:B------:R-:W-:-:S03]  /*00d0*/  IMAD.MOV.U32 R7, RZ, RZ, RZ ;  /* 0x000000ffff077224 */ /* 0x000fc600078e00ff */
[----:B------:R-:W-:-:S04]  /*00e0*/  SHF.R.S32.HI R0, RZ, 0x4, R0 ;  /* 0x00000004ff007819 */ /* 0x000fc80000011400 */
[----:B------:R-:W-:-:S04]  /*00f0*/  LEA.HI R6, R0, R0, RZ, 0x4 ;  /* 0x0000000000067211 */ /* 0x000fc800078f20ff */
[----:B------:R-:W-:-:S05]  /*0100*/  LOP3.LUT R9, R6, 0xfffffff0, RZ, 0xc0, !PT ;  /* 0xfffffff006097812 */ /* 0x000fca00078ec0ff */
[----:B------:R-:W-:Y:S02]  /*0110*/  IMAD.IADD R9, R0, 0x1, -R9 ;  /* 0x0000000100097824 */ /* 0x000fe400078e0a09 */
[----:B------:R-:W-:Y:S02]  /*0120*/  IMAD.MOV.U32 R0, RZ, RZ, RZ ;  /* 0x000000ffff007224 */ /* 0x000fe400078e00ff */
[----:B-1----:R-:W-:-:S04]  /*0130*/  IMAD.WIDE R4, R9, 0x4, R4 ;  /* 0x0000000409047825 */ /* 0x002fc800078e0204 */
[----:B------:R-:W2:Y:S04]  /*0140*/  @!P0 LDG.E R0, desc[UR4][R2.64] ;  /* 0x0000000402008981 */ /* 0x000ea8000c1e1900 */
[----:B------:R-:W2:Y:S02]  /*0150*/  @!P0 LDG.E.EL R7, desc[UR4][R4.64] ;  /* 0x0000000404078981 */ /* 0x000ea4000c2e1900 */
[----:B--2---:R-:W-:Y:S01]  /*0160*/  FADD R7, R7, R0 ;  /* 0x0000000007077221 */ /* 0x004fe20000000000 */
[----:B------:R-:W-:Y:S06]  /*0170*/  @P0 EXIT ;  /* 0x000000000000094d */ /* 0x000fec0003800000 */
[----:B------:R-:W-:Y:S01]  /*0180*/  STG.E desc[UR4][R2.64], R7 ;  /* 0x0000000702007986 */ /* 0x000fe2000c101904 */
[----:B------:R-:W-:Y:S05]  /*0190*/  EXIT ;  /* 0x000000000000794d */ /* 0x000fea0003800000 */
.L_x_0:
[----:B------:R-:W-:-:S00]  /*01a0*/  BRA `(.L_x_0) ;  /* 0xfffffffc00fc7947 */ /* 0x000fc0000383ffff */
[----:B------:R-:W-:-:S00]  /*01b0*/  NOP ;  /* 0x0000000000007918 */ /* 0x000fc00000000000 */
        /* <DEDUP_REMOVED lines=12> */
.L_x_1:


//--------------------- .nv.constant0.triton_poi_fused_convolution_51 --------------------------
	.section	.nv.constant0.triton_poi_fused_convolution_51,"a",@progbits
	.sectionflags	@""
	.align	4
.nv.constant0.triton_poi_fused_convolution_51:
	.zero		548
